	.headerflags	@"EF_CUDA_TEXMODE_UNIFIED EF_CUDA_64BIT_ADDRESS EF_CUDA_ACCELERATORS EF_CUDA_SM90 EF_CUDA_VIRTUAL_SM(EF_CUDA_SM90)"
	.elftype	@"ET_EXEC"


//--------------------- .nv.info                  --------------------------
	.section	.nv.info,"",@"SHT_CUDA_INFO"
	.align	4


	//----- nvinfo : EIATTR_REGCOUNT
	.align		4
        /*0000*/ 	.byte	0x04, 0x2f
        /*0002*/ 	.short	(.L_2 - .L_1)
	.align		4
.L_1:
        /*0004*/ 	.word	index@(triton_per_fused__to_copy_add_div_exp_ge_log_mul_neg_rsub_sub_sum_0)
        /*0008*/ 	.word	0x00000020


	//----- nvinfo : EIATTR_MIN_STACK_SIZE
	.align		4
.L_2:
        /*000c*/ 	.byte	0x04, 0x12
        /*000e*/ 	.short	(.L_4 - .L_3)
	.align		4
.L_3:
        /*0010*/ 	.word	index@(triton_per_fused__to_copy_add_div_exp_ge_log_mul_neg_rsub_sub_sum_0)
        /*0014*/ 	.word	0x00000000


	//----- nvinfo : EIATTR_FRAME_SIZE
	.align		4
.L_4:
        /*0018*/ 	.byte	0x04, 0x11
        /*001a*/ 	.short	(.L_6 - .L_5)
	.align		4
.L_5:
        /*001c*/ 	.word	index@(triton_per_fused__to_copy_add_div_exp_ge_log_mul_neg_rsub_sub_sum_0)
        /*0020*/ 	.word	0x00000000


	//----- nvinfo : EIATTR_MIN_STACK_SIZE
	.align		4
.L_6:
        /*0024*/ 	.byte	0x04, 0x12
        /*0026*/ 	.short	(.L_8 - .L_7)
	.align		4
.L_7:
        /*0028*/ 	.word	index@(triton_per_fused__to_copy_add_div_exp_ge_log_mul_neg_rsub_sub_sum_0)
        /*002c*/ 	.word	0x00000000
.L_8:


//--------------------- .nv.info.triton_per_fused__to_copy_add_div_exp_ge_log_mul_neg_rsub_sub_sum_0 --------------------------
	.section	.nv.info.triton_per_fused__to_copy_add_div_exp_ge_log_mul_neg_rsub_sub_sum_0,"",@"SHT_CUDA_INFO"
	.sectionflags	@""
	.align	4


	//----- nvinfo : EIATTR_CUDA_API_VERSION
	.align		4
        /*0000*/ 	.byte	0x04, 0x37
        /*0002*/ 	.short	(.L_10 - .L_9)
.L_9:
        /*0004*/ 	.word	0x0000007c


	//----- nvinfo : EIATTR_KPARAM_INFO
	.align		4
.L_10:
        /*0008*/ 	.byte	0x04, 0x17
        /*000a*/ 	.short	(.L_12 - .L_11)
.L_11:
        /*000c*/ 	.word	0x00000000
        /*0010*/ 	.short	0x0003
        /*0012*/ 	.short	0x0018
        /*0014*/ 	.byte	0x00, 0xf0, 0x11, 0x00


	//----- nvinfo : EIATTR_KPARAM_INFO
	.align		4
.L_12:
        /*0018*/ 	.byte	0x04, 0x17
        /*001a*/ 	.short	(.L_14 - .L_13)
.L_13:
        /*001c*/ 	.word	0x00000000
        /*0020*/ 	.short	0x0002
        /*0022*/ 	.short	0x0010
        /*0024*/ 	.byte	0x00, 0xf4, 0x21, 0x00


	//----- nvinfo : EIATTR_KPARAM_INFO
	.align		4
.L_14:
        /*0028*/ 	.byte	0x04, 0x17
        /*002a*/ 	.short	(.L_16 - .L_15)
.L_15:
        /*002c*/ 	.word	0x00000000
        /*0030*/ 	.short	0x0001
        /*0032*/ 	.short	0x0008
        /*0034*/ 	.byte	0x00, 0xf4, 0x21, 0x00


	//----- nvinfo : EIATTR_KPARAM_INFO
	.align		4
.L_16:
        /*0038*/ 	.byte	0x04, 0x17
        /*003a*/ 	.short	(.L_18 - .L_17)
.L_17:
        /*003c*/ 	.word	0x00000000
        /*0040*/ 	.short	0x0000
        /*0042*/ 	.short	0x0000
        /*0044*/ 	.byte	0x00, 0xf4, 0x21, 0x00


	//----- nvinfo : EIATTR_SPARSE_MMA_MASK
	.align		4
.L_18:
        /*0048*/ 	.byte	0x03, 0x50
        /*004a*/ 	.short	0x0000


	//----- nvinfo : EIATTR_MAXREG_COUNT
	.align		4
        /*004c*/ 	.byte	0x03, 0x1b
        /*004e*/ 	.short	0x00ff


	//----- nvinfo : EIATTR_COOP_GROUP_MASK_REGIDS
	.align		4
        /*0050*/ 	.byte	0x04, 0x29
        /*0052*/ 	.short	(.L_20 - .L_19)


	//   ....[0]....
.L_19:
        /*0054*/ 	.word	0xffffffff


	//   ....[1]....
        /*0058*/ 	.word	0xffffffff


	//   ....[2]....
        /*005c*/ 	.word	0xffffffff


	//   ....[3]....
        /*0060*/ 	.word	0xffffffff


	//   ....[4]....
        /*0064*/ 	.word	0xffffffff


	//   ....[5]....
        /*0068*/ 	.word	0xffffffff


	//   ....[6]....
        /*006c*/ 	.word	0xffffffff


	//   ....[7]....
        /*0070*/ 	.word	0xffffffff


	//   ....[8]....
        /*0074*/ 	.word	0xffffffff


	//   ....[9]....
        /*0078*/ 	.word	0xffffffff


	//   ....[10]....
        /*007c*/ 	.word	0xffffffff


	//   ....[11]....
        /*0080*/ 	.word	0xffffffff


	//   ....[12]....
        /*0084*/ 	.word	0xffffffff


	//   ....[13]....
        /*0088*/ 	.word	0xffffffff


	//   ....[14]....
        /*008c*/ 	.word	0xffffffff


	//   ....[15]....
        /*0090*/ 	.word	0xffffffff


	//   ....[16]....
        /*0094*/ 	.word	0xffffffff


	//   ....[17]....
        /*0098*/ 	.word	0xffffffff


	//   ....[18]....
        /*009c*/ 	.word	0xffffffff


	//   ....[19]....
        /*00a0*/ 	.word	0xffffffff


	//   ....[20]....
        /*00a4*/ 	.word	0xffffffff


	//   ....[21]....
        /*00a8*/ 	.word	0xffffffff


	//   ....[22]....
        /*00ac*/ 	.word	0xffffffff


	//   ....[23]....
        /*00b0*/ 	.word	0xffffffff


	//----- nvinfo : EIATTR_COOP_GROUP_INSTR_OFFSETS
	.align		4
.L_20:
        /*00b4*/ 	.byte	0x04, 0x28
        /*00b6*/ 	.short	(.L_22 - .L_21)


	//   ....[0]....
.L_21:
        /*00b8*/ 	.word	0x00000790


	//   ....[1]....
        /*00bc*/ 	.word	0x000008c0


	//   ....[2]....
        /*00c0*/ 	.word	0x000009a0


	//   ....[3]....
        /*00c4*/ 	.word	0x00000ae0


	//   ....[4]....
        /*00c8*/ 	.word	0x00000b30


	//   ....[5]....
        /*00cc*/ 	.word	0x00000b50


	//   ....[6]....
        /*00d0*/ 	.word	0x00000b90


	//   ....[7]....
        /*00d4*/ 	.word	0x00000ba0


	//   ....[8]....
        /*00d8*/ 	.word	0x00000c00


	//   ....[9]....
        /*00dc*/ 	.word	0x00000c90


	//   ....[10]....
        /*00e0*/ 	.word	0x00000ca0


	//   ....[11]....
        /*00e4*/ 	.word	0x00000cc0


	//   ....[12]....
        /*00e8*/ 	.word	0x00000d00


	//   ....[13]....
        /*00ec*/ 	.word	0x00000d20


	//   ....[14]....
        /*00f0*/ 	.word	0x00000d30


	//   ....[15]....
        /*00f4*/ 	.word	0x00000d50


	//   ....[16]....
        /*00f8*/ 	.word	0x00000da0


	//   ....[17]....
        /*00fc*/ 	.word	0x00000de0


	//   ....[18]....
        /*0100*/ 	.word	0x00000e20


	//   ....[19]....
        /*0104*/ 	.word	0x00000e60


	//   ....[20]....
        /*0108*/ 	.word	0x00000e90


	//   ....[21]....
        /*010c*/ 	.word	0x00000ea0


	//   ....[22]....
        /*0110*/ 	.word	0x00000f70


	//   ....[23]....
        /*0114*/ 	.word	0x00001030


	//----- nvinfo : EIATTR_EXIT_INSTR_OFFSETS
	.align		4
.L_22:
        /*0118*/ 	.byte	0x04, 0x1c
        /*011a*/ 	.short	(.L_24 - .L_23)


	//   ....[0]....
.L_23:
        /*011c*/ 	.word	0x000010d0


	//   ....[1]....
        /*0120*/ 	.word	0x00001170


	//----- nvinfo : EIATTR_REQNTID
	.align		4
.L_24:
        /*0124*/ 	.byte	0x04, 0x10
        /*0126*/ 	.short	(.L_26 - .L_25)
.L_25:
        /*0128*/ 	.word	0x00000040
        /*012c*/ 	.word	0x00000001
        /*0130*/ 	.word	0x00000001


	//----- nvinfo : EIATTR_CBANK_PARAM_SIZE
	.align		4
.L_26:
        /*0134*/ 	.byte	0x03, 0x19
        /*0136*/ 	.short	0x001c


	//----- nvinfo : EIATTR_PARAM_CBANK
	.align		4
        /*0138*/ 	.byte	0x04, 0x0a
        /*013a*/ 	.short	(.L_28 - .L_27)
	.align		4
.L_27:
        /*013c*/ 	.word	index@(.nv.constant0.triton_per_fused__to_copy_add_div_exp_ge_log_mul_neg_rsub_sub_sum_0)
        /*0140*/ 	.short	0x0210
        /*0142*/ 	.short	0x001c


	//----- nvinfo : EIATTR_SW_WAR
	.align		4
.L_28:
        /*0144*/ 	.byte	0x04, 0x36
        /*0146*/ 	.short	(.L_30 - .L_29)
.L_29:
        /*0148*/ 	.word	0x00000008
.L_30:


//--------------------- .nv.callgraph             --------------------------
	.section	.nv.callgraph,"",@"SHT_CUDA_CALLGRAPH"
	.align	4
	.sectionentsize	8
	.align		4
        /*0000*/ 	.word	0x00000000
	.align		4
        /*0004*/ 	.word	0xffffffff
	.align		4
        /*0008*/ 	.word	0x00000000
	.align		4
        /*000c*/ 	.word	0xfffffffe
	.align		4
        /*0010*/ 	.word	0x00000000
	.align		4
        /*0014*/ 	.word	0xfffffffd
	.align		4
        /*0018*/ 	.word	0x00000000
	.align		4
        /*001c*/ 	.word	0xfffffffc


//--------------------- .nv.constant4             --------------------------
	.section	.nv.constant4,"a",@progbits
	.align	8
	.align		8
.nv.constant4:
        /*0000*/ 	.dword	_$_str


//--------------------- .text.triton_per_fused__to_copy_add_div_exp_ge_log_mul_neg_rsub_sub_sum_0 --------------------------
	.section	.text.triton_per_fused__to_copy_add_div_exp_ge_log_mul_neg_rsub_sub_sum_0,"ax",@progbits
	.sectionflags	@"SHF_BARRIERS=1"
	.align	128
        .global         triton_per_fused__to_copy_add_div_exp_ge_log_mul_neg_rsub_sub_sum_0
        .type           triton_per_fused__to_copy_add_div_exp_ge_log_mul_neg_rsub_sub_sum_0,@function
        .size           triton_per_fused__to_copy_add_div_exp_ge_log_mul_neg_rsub_sub_sum_0,(.L_x_1 - triton_per_fused__to_copy_add_div_exp_ge_log_mul_neg_rsub_sub_sum_0)
        .other          triton_per_fused__to_copy_add_div_exp_ge_log_mul_neg_rsub_sub_sum_0,@"STO_CUDA_ENTRY STV_DEFAULT"
triton_per_fused__to_copy_add_div_exp_ge_log_mul_neg_rsub_sub_sum_0:
.text.triton_per_fused__to_copy_add_div_exp_ge_log_mul_neg_rsub_sub_sum_0:
[----:B------:R-:W0:Y:S02]  /*0000*/  LDC R1, c[0x0][0x28] ;  /* 0x00000a00ff017b82 */ /* 0x000e240000000800 */
[----:B------:R-:W1:Y:S01]  /*0010*/  S2R R19, SR_TID.X ;  /* 0x0000000000137919 */ /* 0x000e620000002100 */
[----:B------:R-:W2:Y:S01]  /*0020*/  LDC.64 R8, c[0x0][0x220] ;  /* 0x00008800ff087b82 */ /* 0x000ea20000000a00 */
[----:B------:R-:W-:-:S07]  /*0030*/  ULDC.64 UR6, c[0x0][0x208] ;  /* 0x0000820000067ab9 */ /* 0x000fce0000000a00 */
[----:B------:R-:W3:Y:S01]  /*0040*/  LDC.64 R4, c[0x0][0x218] ;  /* 0x00008600ff047b82 */ /* 0x000ee20000000a00 */
[----:B-1----:R-:W-:-:S04]  /*0050*/  SHF.L.U32 R15, R19, 0x2, RZ ;  /* 0x00000002130f7819 */ /* 0x002fc800000006ff */
[----:B------:R-:W-:-:S05]  /*0060*/  LOP3.LUT R3, R15, 0xfc, RZ, 0xc0, !PT ;  /* 0x000000fc0f037812 */ /* 0x000fca00078ec0ff */
[----:B--2---:R-:W-:-:S06]  /*0070*/  IMAD.WIDE.U32 R8, R3, 0x4, R8 ;  /* 0x0000000403087825 */ /* 0x004fcc00078e0008 */
[----:B------:R-:W2:Y:S01]  /*0080*/  LDG.E.128 R8, desc[UR6][R8.64] ;  /* 0x0000000608087981 */ /* 0x000ea2000c1e1d00 */
[----:B---3--:R-:W-:-:S06]  /*0090*/  IMAD.WIDE.U32 R4, R3, 0x4, R4 ;  /* 0x0000000403047825 */ /* 0x008fcc00078e0004 */
[----:B------:R-:W3:Y:S01]  /*00a0*/  LDG.E.128 R4, desc[UR6][R4.64] ;  /* 0x0000000604047981 */ /* 0x000ee2000c1e1d00 */
[----:B------:R-:W-:Y:S01]  /*00b0*/  HFMA2.MMA R21, -RZ, RZ, 1.5048828125, 33.21875 ;  /* 0x3e055027ff157435 */ /* 0x000fe200000001ff */
[----:B------:R-:W1:Y:S01]  /*00c0*/  S2UR UR5, SR_CgaCtaId ;  /* 0x00000000000579c3 */ /* 0x000e620000008800 */
[----:B------:R-:W-:Y:S02]  /*00d0*/  UMOV UR4, 0x400 ;  /* 0x0000040000047882 */ /* 0x000fe40000000000 */
[----:B-1----:R-:W-:Y:S01]  /*00e0*/  UPRMT UR4, UR5, 0x654, UR4 ;  /* 0x0000065405047896 */ /* 0x002fe20008000004 */
[C---:B--2---:R-:W-:Y:S02]  /*00f0*/  FSET.BF.GE.AND R18, R9.reuse, RZ, PT ;  /* 0x000000ff0912720a */ /* 0x044fe40003806000 */
[----:B------:R-:W-:Y:S02]  /*0100*/  FSET.BF.GE.AND R20, R8, RZ, PT ;  /* 0x000000ff0814720a */ /* 0x000fe40003806000 */
[----:B------:R-:W-:Y:S01]  /*0110*/  FSET.BF.GE.AND R17, R10, RZ, PT ;  /* 0x000000ff0a11720a */ /* 0x000fe20003806000 */
[----:B------:R-:W-:-:S02]  /*0120*/  FMUL R0, R9, R18 ;  /* 0x0000001209007220 */ /* 0x000fc40000400000 */
[----:B------:R-:W-:Y:S02]  /*0130*/  FMUL R3, R8, R20 ;  /* 0x0000001408037220 */ /* 0x000fe40000400000 */
[----:B------:R-:W-:Y:S02]  /*0140*/  FFMA R0, R0, -2, R9 ;  /* 0xc000000000007823 */ /* 0x000fe40000000009 */
[----:B------:R-:W-:Y:S02]  /*0150*/  FFMA R3, R3, -2, R8 ;  /* 0xc000000003037823 */ /* 0x000fe40000000008 */
[----:B------:R-:W-:Y:S02]  /*0160*/  FMUL R2, R0, 1.4426950216293334961 ;  /* 0x3fb8aa3b00027820 */ /* 0x000fe40000400000 */
[----:B------:R-:W-:-:S03]  /*0170*/  FMUL R24, R3, 1.4426950216293334961 ;  /* 0x3fb8aa3b03187820 */ /* 0x000fc60000400000 */
[----:B------:R-:W-:-:S13]  /*0180*/  FSETP.GEU.AND P0, PT, R2, -126, PT ;  /* 0xc2fc00000200780b */ /* 0x000fda0003f0e000 */
[----:B------:R-:W-:-:S04]  /*0190*/  @!P0 FMUL R2, R2, 0.5 ;  /* 0x3f00000002028820 */ /* 0x000fc80000400000 */
[----:B------:R-:W1:Y:S02]  /*01a0*/  MUFU.EX2 R23, R2 ;  /* 0x0000000200177308 */ /* 0x000e640000000800 */
[----:B-1----:R-:W-:Y:S01]  /*01b0*/  @!P0 FMUL R23, R23, R23 ;  /* 0x0000001717178220 */ /* 0x002fe20000400000 */
[----:B------:R-:W-:-:S03]  /*01c0*/  FSETP.GEU.AND P0, PT, R24, -126, PT ;  /* 0xc2fc00001800780b */ /* 0x000fc60003f0e000 */
[----:B------:R-:W-:-:S05]  /*01d0*/  FADD R23, R23, 1 ;  /* 0x3f80000017177421 */ /* 0x000fca0000000000 */
[----:B------:R-:W-:Y:S02]  /*01e0*/  IADD3 R0, R23, -0x3f2aaaab, RZ ;  /* 0xc0d5555517007810 */ /* 0x000fe40007ffe0ff */
[----:B------:R-:W-:Y:S02]  /*01f0*/  ISETP.GE.U32.AND P1, PT, R23, 0x7f800000, PT ;  /* 0x7f8000001700780c */ /* 0x000fe40003f26070 */
[----:B------:R-:W-:Y:S01]  /*0200*/  LOP3.LUT R0, R0, 0xff800000, RZ, 0xc0, !PT ;  /* 0xff80000000007812 */ /* 0x000fe200078ec0ff */
[----:B------:R-:W-:-:S03]  /*0210*/  @!P0 FMUL R24, R24, 0.5 ;  /* 0x3f00000018188820 */ /* 0x000fc60000400000 */
[----:B------:R-:W-:Y:S01]  /*0220*/  IADD3 R3, R23, -R0, RZ ;  /* 0x8000000017037210 */ /* 0x000fe20007ffe0ff */
[----:B------:R-:W1:Y:S01]  /*0230*/  MUFU.EX2 R22, R24 ;  /* 0x0000001800167308 */ /* 0x000e620000000800 */
[----:B------:R-:W-:-:S03]  /*0240*/  I2FP.F32.S32 R0, R0 ;  /* 0x0000000000007245 */ /* 0x000fc60000201400 */
[----:B------:R-:W-:Y:S02]  /*0250*/  FADD R2, R3, -1 ;  /* 0xbf80000003027421 */ /* 0x000fe40000000000 */
[----:B------:R-:W-:Y:S02]  /*0260*/  FFMA.FTZ R0, R0, 1.1920928955078125e-07, RZ ;  /* 0x3400000000007823 */ /* 0x000fe400000100ff */
[----:B------:R-:W-:-:S04]  /*0270*/  FFMA.FTZ R3, R2, -R21, 0.14084610342979431152 ;  /* 0x3e1039f602037423 */ /* 0x000fc80000010815 */
[----:B------:R-:W-:Y:S01]  /*0280*/  FFMA.FTZ R3, R2, R3, -0.12148627638816833496 ;  /* 0xbdf8cdcc02037423 */ /* 0x000fe20000010003 */
[----:B-1----:R-:W-:-:S03]  /*0290*/  @!P0 FMUL R22, R22, R22 ;  /* 0x0000001616168220 */ /* 0x002fc60000400000 */
[----:B------:R-:W-:Y:S01]  /*02a0*/  FFMA.FTZ R3, R2, R3, 0.13980610668659210205 ;  /* 0x3e0f295502037423 */ /* 0x000fe20000010003 */
[----:B------:R-:W-:-:S03]  /*02b0*/  FADD R22, R22, 1 ;  /* 0x3f80000016167421 */ /* 0x000fc60000000000 */
[----:B------:R-:W-:Y:S01]  /*02c0*/  FFMA.FTZ R25, R2, R3, -0.16684235632419586182 ;  /* 0xbe2ad8b902197423 */ /* 0x000fe20000010003 */
[----:B------:R-:W-:-:S03]  /*02d0*/  FMUL R3, R10, R17 ;  /* 0x000000110a037220 */ /* 0x000fc60000400000 */
[----:B------:R-:W-:Y:S01]  /*02e0*/  FFMA.FTZ R25, R2, R25, 0.20012299716472625732 ;  /* 0x3e4ced0b02197423 */ /* 0x000fe20000010019 */
[----:B------:R-:W-:-:S03]  /*02f0*/  FFMA R3, R3, -2, R10 ;  /* 0xc000000003037823 */ /* 0x000fc6000000000a */
[C---:B------:R-:W-:Y:S01]  /*0300*/  FFMA.FTZ R25, R2.reuse, R25, -0.24999669194221496582 ;  /* 0xbe7fff2202197423 */ /* 0x040fe20000010019 */
[----:B------:R-:W-:Y:S01]  /*0310*/  FMUL R26, R3, 1.4426950216293334961 ;  /* 0x3fb8aa3b031a7820 */ /* 0x000fe20000400000 */
[----:B------:R-:W-:Y:S02]  /*0320*/  IADD3 R3, R22, -0x3f2aaaab, RZ ;  /* 0xc0d5555516037810 */ /* 0x000fe40007ffe0ff */
[----:B------:R-:W-:Y:S02]  /*0330*/  FFMA.FTZ R25, R2, R25, 0.33333182334899902344 ;  /* 0x3eaaaa7802197423 */ /* 0x000fe40000010019 */
[----:B------:R-:W-:Y:S02]  /*0340*/  FSETP.GEU.AND P0, PT, R26, -126, PT ;  /* 0xc2fc00001a00780b */ /* 0x000fe40003f0e000 */
[----:B------:R-:W-:Y:S01]  /*0350*/  FFMA.FTZ R25, R2, R25, -0.5 ;  /* 0xbf00000002197423 */ /* 0x000fe20000010019 */
[----:B------:R-:W-:-:S03]  /*0360*/  LOP3.LUT R3, R3, 0xff800000, RZ, 0xc0, !PT ;  /* 0xff80000003037812 */ /* 0x000fc600078ec0ff */
[----:B------:R-:W-:-:S04]  /*0370*/  FMUL R25, R2, R25 ;  /* 0x0000001902197220 */ /* 0x000fc80000400000 */
[----:B------:R-:W-:Y:S01]  /*0380*/  FFMA.FTZ R25, R2, R25, R2 ;  /* 0x0000001902197223 */ /* 0x000fe20000010002 */
[----:B------:R-:W-:Y:S02]  /*0390*/  IADD3 R2, R22, -R3, RZ ;  /* 0x8000000316027210 */ /* 0x000fe40007ffe0ff */
[----:B------:R-:W-:Y:S01]  /*03a0*/  @!P0 FMUL R26, R26, 0.5 ;  /* 0x3f0000001a1a8820 */ /* 0x000fe20000400000 */
[----:B------:R-:W-:Y:S01]  /*03b0*/  FFMA.FTZ R25, R0, 0.69314718246459960938, R25 ;  /* 0x3f31721800197823 */ /* 0x000fe20000010019 */
[----:B------:R-:W-:Y:S01]  /*03c0*/  @P1 MOV R0, 0x7f800000 ;  /* 0x7f80000000001802 */ /* 0x000fe20000000f00 */
[----:B------:R-:W-:Y:S01]  /*03d0*/  FADD R2, R2, -1 ;  /* 0xbf80000002027421 */ /* 0x000fe20000000000 */
[----:B------:R-:W1:Y:S03]  /*03e0*/  MUFU.EX2 R24, R26 ;  /* 0x0000001a00187308 */ /* 0x000e660000000800 */
[----:B------:R-:W-:Y:S01]  /*03f0*/  FFMA.FTZ R27, R2, -R21, 0.14084610342979431152 ;  /* 0x3e1039f6021b7423 */ /* 0x000fe20000010815 */
[----:B------:R-:W-:Y:S01]  /*0400*/  @P1 FFMA.FTZ R25, R23, R0, +INF ;  /* 0x7f80000017191423 */ /* 0x000fe20000010000 */
[----:B---3--:R-:W-:-:S02]  /*0410*/  FSET.BF.GE.AND R0, R5, 0.5, PT ;  /* 0x3f0000000500780a */ /* 0x008fc40003806000 */
[----:B------:R-:W-:-:S03]  /*0420*/  FFMA.FTZ R27, R2, R27, -0.12148627638816833496 ;  /* 0xbdf8cdcc021b7423 */ /* 0x000fc6000001001b */
[----:B------:R-:W-:Y:S01]  /*0430*/  FADD R18, R0, -R18 ;  /* 0x8000001200127221 */ /* 0x000fe20000000000 */
[----:B------:R-:W-:Y:S01]  /*0440*/  FFMA.FTZ R27, R2, R27, 0.13980610668659210205 ;  /* 0x3e0f2955021b7423 */ /* 0x000fe2000001001b */
[----:B-1----:R-:W-:Y:S01]  /*0450*/  @!P0 FMUL R24, R24, R24 ;  /* 0x0000001818188220 */ /* 0x002fe20000400000 */
[----:B------:R-:W-:Y:S02]  /*0460*/  FSETP.NEU.AND P0, PT, R23, RZ, PT ;  /* 0x000000ff1700720b */ /* 0x000fe40003f0d000 */
[----:B------:R-:W-:Y:S01]  /*0470*/  FFMA.FTZ R27, R2, R27, -0.16684235632419586182 ;  /* 0xbe2ad8b9021b7423 */ /* 0x000fe2000001001b */
[----:B------:R-:W-:Y:S01]  /*0480*/  FADD R23, R24, 1 ;  /* 0x3f80000018177421 */ /* 0x000fe20000000000 */
[----:B------:R-:W-:Y:S02]  /*0490*/  FSEL R24, R25, -INF , P0 ;  /* 0xff80000019187808 */ /* 0x000fe40000000000 */
[----:B------:R-:W-:Y:S01]  /*04a0*/  FFMA.FTZ R27, R2, R27, 0.20012299716472625732 ;  /* 0x3e4ced0b021b7423 */ /* 0x000fe2000001001b */
[----:B------:R-:W-:-:S02]  /*04b0*/  ISETP.GE.U32.AND P0, PT, R22, 0x7f800000, PT ;  /* 0x7f8000001600780c */ /* 0x000fc40003f06070 */
[----:B------:R-:W-:Y:S01]  /*04c0*/  IADD3 R28, R23, -0x3f2aaaab, RZ ;  /* 0xc0d55555171c7810 */ /* 0x000fe20007ffe0ff */
[----:B------:R-:W-:Y:S01]  /*04d0*/  FFMA.FTZ R27, R2, R27, -0.24999669194221496582 ;  /* 0xbe7fff22021b7423 */ /* 0x000fe2000001001b */
[----:B------:R-:W-:Y:S01]  /*04e0*/  FFMA R9, R9, R18, -R24 ;  /* 0x0000001209097223 */ /* 0x000fe20000000818 */
[----:B------:R-:W-:Y:S02]  /*04f0*/  FSET.BF.GE.AND R18, R11, RZ, PT ;  /* 0x000000ff0b12720a */ /* 0x000fe40003806000 */
[----:B------:R-:W-:Y:S01]  /*0500*/  LOP3.LUT R28, R28, 0xff800000, RZ, 0xc0, !PT ;  /* 0xff8000001c1c7812 */ /* 0x000fe200078ec0ff */
[----:B------:R-:W-:-:S03]  /*0510*/  FFMA.FTZ R27, R2, R27, 0.33333182334899902344 ;  /* 0x3eaaaa78021b7423 */ /* 0x000fc6000001001b */
[----:B------:R-:W-:Y:S01]  /*0520*/  IADD3 R24, R23, -R28, RZ ;  /* 0x8000001c17187210 */ /* 0x000fe20007ffe0ff */
[----:B------:R-:W-:-:S04]  /*0530*/  FFMA.FTZ R27, R2, R27, -0.5 ;  /* 0xbf000000021b7423 */ /* 0x000fc8000001001b */
[----:B------:R-:W-:Y:S01]  /*0540*/  FADD R24, R24, -1 ;  /* 0xbf80000018187421 */ /* 0x000fe20000000000 */
[----:B------:R-:W-:-:S03]  /*0550*/  FMUL R27, R2, R27 ;  /* 0x0000001b021b7220 */ /* 0x000fc60000400000 */
[----:B------:R-:W-:Y:S01]  /*0560*/  FFMA.FTZ R5, R24, -R21, 0.14084610342979431152 ;  /* 0x3e1039f618057423 */ /* 0x000fe20000010815 */
[----:B------:R-:W-:Y:S01]  /*0570*/  FFMA.FTZ R26, R2, R27, R2 ;  /* 0x0000001b021a7223 */ /* 0x000fe20000010002 */
[----:B------:R-:W-:Y:S02]  /*0580*/  FMUL R2, R11, R18 ;  /* 0x000000120b027220 */ /* 0x000fe40000400000 */
[----:B------:R-:W-:Y:S02]  /*0590*/  FFMA.FTZ R5, R24, R5, -0.12148627638816833496 ;  /* 0xbdf8cdcc18057423 */ /* 0x000fe40000010005 */
[----:B------:R-:W-:Y:S02]  /*05a0*/  FFMA R2, R2, -2, R11 ;  /* 0xc000000002027823 */ /* 0x000fe4000000000b */
[----:B------:R-:W-:Y:S02]  /*05b0*/  FFMA.FTZ R5, R24, R5, 0.13980610668659210205 ;  /* 0x3e0f295518057423 */ /* 0x000fe40000010005 */
[----:B------:R-:W-:Y:S01]  /*05c0*/  FMUL R25, R2, 1.4426950216293334961 ;  /* 0x3fb8aa3b02197820 */ /* 0x000fe20000400000 */
[----:B------:R-:W-:Y:S01]  /*05d0*/  I2FP.F32.S32 R2, R3 ;  /* 0x0000000300027245 */ /* 0x000fe20000201400 */
[----:B------:R-:W-:Y:S01]  /*05e0*/  FFMA.FTZ R5, R24, R5, -0.16684235632419586182 ;  /* 0xbe2ad8b918057423 */ /* 0x000fe20000010005 */
[----:B------:R-:W-:-:S02]  /*05f0*/  FSET.BF.GE.AND R3, R4, 0.5, PT ;  /* 0x3f0000000403780a */ /* 0x000fc40003806000 */
[----:B------:R-:W-:Y:S01]  /*0600*/  FSETP.GEU.AND P1, PT, R25, -126, PT ;  /* 0xc2fc00001900780b */ /* 0x000fe20003f2e000 */
[C---:B------:R-:W-:Y:S01]  /*0610*/  FFMA.FTZ R5, R24.reuse, R5, 0.20012299716472625732 ;  /* 0x3e4ced0b18057423 */ /* 0x040fe20000010005 */
[----:B------:R-:W-:Y:S02]  /*0620*/  FSET.BF.GE.AND R4, R7, 0.5, PT ;  /* 0x3f0000000704780a */ /* 0x000fe40003806000 */
[----:B------:R-:W-:Y:S01]  /*0630*/  @P0 MOV R7, 0x7f800000 ;  /* 0x7f80000000070802 */ /* 0x000fe20000000f00 */
[----:B------:R-:W-:Y:S02]  /*0640*/  FFMA.FTZ R5, R24, R5, -0.24999669194221496582 ;  /* 0xbe7fff2218057423 */ /* 0x000fe40000010005 */
[----:B------:R-:W-:Y:S02]  /*0650*/  FADD R18, R4, -R18 ;  /* 0x8000001204127221 */ /* 0x000fe40000000000 */
[----:B------:R-:W-:-:S04]  /*0660*/  FFMA.FTZ R5, R24, R5, 0.33333182334899902344 ;  /* 0x3eaaaa7818057423 */ /* 0x000fc80000010005 */
[----:B------:R-:W-:Y:S01]  /*0670*/  FFMA.FTZ R5, R24, R5, -0.5 ;  /* 0xbf00000018057423 */ /* 0x000fe20000010005 */
[----:B------:R-:W-:-:S03]  /*0680*/  @!P1 FMUL R25, R25, 0.5 ;  /* 0x3f00000019199820 */ /* 0x000fc60000400000 */
[----:B------:R-:W-:-:S03]  /*0690*/  FMUL R5, R24, R5 ;  /* 0x0000000518057220 */ /* 0x000fc60000400000 */
[----:B------:R-:W1:Y:S01]  /*06a0*/  MUFU.EX2 R25, R25 ;  /* 0x0000001900197308 */ /* 0x000e620000000800 */
[----:B------:R-:W-:Y:S01]  /*06b0*/  FFMA.FTZ R24, R24, R5, R24 ;  /* 0x0000000518187223 */ /* 0x000fe20000010018 */
[----:B------:R-:W-:Y:S01]  /*06c0*/  FFMA.FTZ R5, R2, 1.1920928955078125e-07, RZ ;  /* 0x3400000002057823 */ /* 0x000fe200000100ff */
[----:B------:R-:W-:-:S03]  /*06d0*/  FSET.BF.GE.AND R2, R6, 0.5, PT ;  /* 0x3f0000000602780a */ /* 0x000fc60003806000 */
[----:B------:R-:W-:Y:S01]  /*06e0*/  FFMA.FTZ R26, R5, 0.69314718246459960938, R26 ;  /* 0x3f317218051a7823 */ /* 0x000fe2000001001a */
[----:B------:R-:W-:Y:S01]  /*06f0*/  FADD R5, R0, R3 ;  /* 0x0000000300057221 */ /* 0x000fe20000000000 */
[C---:B------:R-:W-:Y:S01]  /*0700*/  @P0 FFMA.FTZ R26, R22.reuse, R7, +INF ;  /* 0x7f800000161a0423 */ /* 0x040fe20000010007 */
[----:B------:R-:W-:Y:S01]  /*0710*/  FSETP.NEU.AND P0, PT, R22, RZ, PT ;  /* 0x000000ff1600720b */ /* 0x000fe20003f0d000 */
[----:B------:R-:W-:Y:S01]  /*0720*/  FADD R17, R2, -R17 ;  /* 0x8000001102117221 */ /* 0x000fe20000000000 */
[----:B------:R-:W-:Y:S02]  /*0730*/  FADD R5, R5, R2 ;  /* 0x0000000205057221 */ /* 0x000fe40000000000 */
[----:B------:R-:W-:Y:S02]  /*0740*/  FSEL R27, R26, -INF , P0 ;  /* 0xff8000001a1b7808 */ /* 0x000fe40000000000 */
[----:B------:R-:W-:Y:S01]  /*0750*/  FADD R6, R4, R5 ;  /* 0x0000000504067221 */ /* 0x000fe20000000000 */
[----:B-1----:R-:W-:Y:S01]  /*0760*/  @!P1 FMUL R25, R25, R25 ;  /* 0x0000001919199220 */ /* 0x002fe20000400000 */
[----:B------:R-:W-:-:S02]  /*0770*/  ISETP.GE.U32.AND P1, PT, R23, 0x7f800000, PT ;  /* 0x7f8000001700780c */ /* 0x000fc40003f26070 */
[----:B------:R-:W-:Y:S01]  /*0780*/  I2FP.F32.S32 R5, R28 ;  /* 0x0000001c00057245 */ /* 0x000fe20000201400 */
[----:B------:R-:W1:Y:S01]  /*0790*/  SHFL.BFLY PT, R7, R6, 0x10, 0x1f ;  /* 0x0e001f0006077f89 */ /* 0x000e6200000e0000 */
[----:B------:R-:W-:-:S03]  /*07a0*/  FADD R25, R25, 1 ;  /* 0x3f80000019197421 */ /* 0x000fc60000000000 */
[----:B------:R-:W-:Y:S02]  /*07b0*/  FFMA.FTZ R5, R5, 1.1920928955078125e-07, RZ ;  /* 0x3400000005057823 */ /* 0x000fe400000100ff */
[----:B------:R-:W-:Y:S02]  /*07c0*/  IADD3 R28, R25, -0x3f2aaaab, RZ ;  /* 0xc0d55555191c7810 */ /* 0x000fe40007ffe0ff */
[----:B------:R-:W-:Y:S01]  /*07d0*/  FFMA.FTZ R24, R5, 0.69314718246459960938, R24 ;  /* 0x3f31721805187823 */ /* 0x000fe20000010018 */
[C---:B------:R-:W-:Y:S02]  /*07e0*/  ISETP.GE.U32.AND P2, PT, R25.reuse, 0x7f800000, PT ;  /* 0x7f8000001900780c */ /* 0x040fe40003f46070 */
[----:B------:R-:W-:Y:S02]  /*07f0*/  @P1 MOV R22, 0x7f800000 ;  /* 0x7f80000000161802 */ /* 0x000fe40000000f00 */
[----:B------:R-:W-:Y:S02]  /*0800*/  LOP3.LUT R28, R28, 0xff800000, RZ, 0xc0, !PT ;  /* 0xff8000001c1c7812 */ /* 0x000fe400078ec0ff */
[----:B------:R-:W-:Y:S01]  /*0810*/  FSETP.NEU.AND P0, PT, R25, RZ, PT ;  /* 0x000000ff1900720b */ /* 0x000fe20003f0d000 */
[----:B------:R-:W-:Y:S01]  /*0820*/  @P1 FFMA.FTZ R24, R23, R22, +INF ;  /* 0x7f80000017181423 */ /* 0x000fe20000010016 */
[----:B------:R-:W-:-:S02]  /*0830*/  IADD3 R22, R25, -R28, RZ ;  /* 0x8000001c19167210 */ /* 0x000fc40007ffe0ff */
[----:B------:R-:W-:Y:S02]  /*0840*/  FSETP.NEU.AND P1, PT, R23, RZ, PT ;  /* 0x000000ff1700720b */ /* 0x000fe40003f2d000 */
[----:B------:R-:W-:Y:S01]  /*0850*/  I2FP.F32.S32 R5, R28 ;  /* 0x0000001c00057245 */ /* 0x000fe20000201400 */
[----:B------:R-:W-:Y:S01]  /*0860*/  FADD R22, R22, -1 ;  /* 0xbf80000016167421 */ /* 0x000fe20000000000 */
[----:B------:R-:W-:Y:S01]  /*0870*/  @P2 MOV R28, 0x7f800000 ;  /* 0x7f800000001c2802 */ /* 0x000fe20000000f00 */
[----:B-1----:R-:W-:Y:S01]  /*0880*/  FADD R7, R6, R7 ;  /* 0x0000000706077221 */ /* 0x002fe20000000000 */
[----:B------:R-:W-:Y:S01]  /*0890*/  FSEL R24, R24, -INF , P1 ;  /* 0xff80000018187808 */ /* 0x000fe20000800000 */
[C---:B------:R-:W-:Y:S01]  /*08a0*/  FFMA.FTZ R21, R22.reuse, -R21, 0.14084610342979431152 ;  /* 0x3e1039f616157423 */ /* 0x040fe20000010815 */
[----:B------:R-:W-:Y:S02]  /*08b0*/  LOP3.LUT P1, RZ, R19, 0x1f, RZ, 0xc0, !PT ;  /* 0x0000001f13ff7812 */ /* 0x000fe4000782c0ff */
[----:B------:R-:W1:Y:S01]  /*08c0*/  SHFL.BFLY PT, R6, R7, 0x8, 0x1f ;  /* 0x0d001f0007067f89 */ /* 0x000e6200000e0000 */
[----:B------:R-:W-:Y:S01]  /*08d0*/  FFMA.FTZ R21, R22, R21, -0.12148627638816833496 ;  /* 0xbdf8cdcc16157423 */ /* 0x000fe20000010015 */
[----:B------:R-:W-:Y:S01]  /*08e0*/  FFMA R17, R10, R17, -R24 ;  /* 0x000000110a117223 */ /* 0x000fe20000000818 */
[----:B------:R-:W-:-:S02]  /*08f0*/  SHF.R.U32.HI R24, RZ, 0x3, R19 ;  /* 0x00000003ff187819 */ /* 0x000fc40000011613 */
[----:B------:R-:W-:-:S04]  /*0900*/  FFMA.FTZ R21, R22, R21, 0.13980610668659210205 ;  /* 0x3e0f295516157423 */ /* 0x000fc80000010015 */
[----:B------:R-:W-:-:S04]  /*0910*/  FFMA.FTZ R21, R22, R21, -0.16684235632419586182 ;  /* 0xbe2ad8b916157423 */ /* 0x000fc80000010015 */
[----:B------:R-:W-:-:S04]  /*0920*/  FFMA.FTZ R21, R22, R21, 0.20012299716472625732 ;  /* 0x3e4ced0b16157423 */ /* 0x000fc80000010015 */
[----:B------:R-:W-:-:S04]  /*0930*/  FFMA.FTZ R21, R22, R21, -0.24999669194221496582 ;  /* 0xbe7fff2216157423 */ /* 0x000fc80000010015 */
[----:B------:R-:W-:-:S04]  /*0940*/  FFMA.FTZ R21, R22, R21, 0.33333182334899902344 ;  /* 0x3eaaaa7816157423 */ /* 0x000fc80000010015 */
[C---:B------:R-:W-:Y:S01]  /*0950*/  FFMA.FTZ R23, R22.reuse, R21, -0.5 ;  /* 0xbf00000016177423 */ /* 0x040fe20000010015 */
[----:B-1----:R-:W-:Y:S01]  /*0960*/  FADD R21, R7, R6 ;  /* 0x0000000607157221 */ /* 0x002fe20000000000 */
[C---:B------:R-:W-:Y:S01]  /*0970*/  FADD R7, R3.reuse, -R20 ;  /* 0x8000001403077221 */ /* 0x040fe20000000000 */
[----:B------:R-:W-:Y:S01]  /*0980*/  FADD R6, -R3, 1 ;  /* 0x3f80000003067421 */ /* 0x000fe20000000100 */
[----:B------:R-:W-:Y:S02]  /*0990*/  FMUL R23, R22, R23 ;  /* 0x0000001716177220 */ /* 0x000fe40000400000 */
[----:B------:R-:W1:Y:S01]  /*09a0*/  SHFL.BFLY PT, R26, R21, 0x4, 0x1f ;  /* 0x0c801f00151a7f89 */ /* 0x000e6200000e0000 */
[----:B------:R-:W-:Y:S01]  /*09b0*/  FFMA R20, R8, R7, -R27 ;  /* 0x0000000708147223 */ /* 0x000fe2000000081b */
[----:B------:R-:W-:Y:S01]  /*09c0*/  FFMA.FTZ R23, R22, R23, R22 ;  /* 0x0000001716177223 */ /* 0x000fe20000010016 */
[----:B------:R-:W-:Y:S01]  /*09d0*/  FFMA.FTZ R22, R5, 1.1920928955078125e-07, RZ ;  /* 0x3400000005167823 */ /* 0x000fe200000100ff */
[----:B------:R-:W-:Y:S01]  /*09e0*/  FADD R5, -R0, 1 ;  /* 0x3f80000000057421 */ /* 0x000fe20000000100 */
[C---:B------:R-:W-:Y:S01]  /*09f0*/  FADD R8, -R2.reuse, 1 ;  /* 0x3f80000002087421 */ /* 0x040fe20000000100 */
[----:B------:R-:W-:Y:S01]  /*0a00*/  FFMA R2, R2, -R17, RZ ;  /* 0x8000001102027223 */ /* 0x000fe200000000ff */
[----:B------:R-:W-:Y:S01]  /*0a10*/  FFMA.FTZ R22, R22, 0.69314718246459960938, R23 ;  /* 0x3f31721816167823 */ /* 0x000fe20000010017 */
[----:B------:R-:W-:Y:S01]  /*0a20*/  FADD R7, R5, R6 ;  /* 0x0000000605077221 */ /* 0x000fe20000000000 */
[----:B------:R-:W-:Y:S01]  /*0a30*/  @P2 FFMA.FTZ R22, R25, R28, +INF ;  /* 0x7f80000019162423 */ /* 0x000fe2000001001c */
[----:B------:R-:W-:Y:S01]  /*0a40*/  ISETP.GE.AND P2, PT, R19, 0x2, PT ;  /* 0x000000021300780c */ /* 0x000fe20003f46270 */
[----:B------:R-:W-:Y:S01]  /*0a50*/  FFMA R5, -R5, R9, RZ ;  /* 0x0000000905057223 */ /* 0x000fe200000001ff */
[----:B------:R-:W-:Y:S01]  /*0a60*/  FADD R28, R7, R8 ;  /* 0x00000008071c7221 */ /* 0x000fe20000000000 */
[----:B------:R-:W-:Y:S01]  /*0a70*/  FADD R7, -R4, 1 ;  /* 0x3f80000004077421 */ /* 0x000fe20000000100 */
[----:B------:R-:W-:Y:S01]  /*0a80*/  FSEL R22, R22, -INF , P0 ;  /* 0xff80000016167808 */ /* 0x000fe20000000000 */
[----:B------:R-:W-:Y:S01]  /*0a90*/  FFMA R6, -R6, R20, RZ ;  /* 0x0000001406067223 */ /* 0x000fe200000001ff */
[----:B------:R-:W-:Y:S01]  /*0aa0*/  FFMA R8, -R8, R17, RZ ;  /* 0x0000001108087223 */ /* 0x000fe200000001ff */
[----:B------:R-:W-:-:S02]  /*0ab0*/  FADD R27, R7, R28 ;  /* 0x0000001c071b7221 */ /* 0x000fc40000000000 */
[----:B------:R-:W-:Y:S01]  /*0ac0*/  FFMA R11, R11, R18, -R22 ;  /* 0x000000120b0b7223 */ /* 0x000fe20000000816 */
[----:B------:R-:W-:Y:S02]  /*0ad0*/  FADD R5, R5, R6 ;  /* 0x0000000605057221 */ /* 0x000fe40000000000 */
[----:B------:R-:W2:Y:S01]  /*0ae0*/  SHFL.BFLY PT, R28, R27, 0x10, 0x1f ;  /* 0x0e001f001b1c7f89 */ /* 0x000ea200000e0000 */
[-C--:B------:R-:W-:Y:S01]  /*0af0*/  FFMA R4, R4, -R11.reuse, RZ ;  /* 0x8000000b04047223 */ /* 0x080fe200000000ff */
[----:B-1----:R-:W-:Y:S01]  /*0b00*/  FADD R26, R21, R26 ;  /* 0x0000001a151a7221 */ /* 0x002fe20000000000 */
[----:B------:R-:W-:Y:S01]  /*0b10*/  FFMA R7, -R7, R11, RZ ;  /* 0x0000000b07077223 */ /* 0x000fe200000001ff */
[----:B------:R-:W-:-:S03]  /*0b20*/  FADD R8, R8, R5 ;  /* 0x0000000508087221 */ /* 0x000fc60000000000 */
[----:B------:R-:W1:Y:S01]  /*0b30*/  SHFL.BFLY PT, R21, R26, 0x2, 0x1f ;  /* 0x0c401f001a157f89 */ /* 0x000e6200000e0000 */
[----:B------:R-:W-:-:S05]  /*0b40*/  FADD R7, R7, R8 ;  /* 0x0000000807077221 */ /* 0x000fca0000000000 */
[----:B------:R-:W3:Y:S01]  /*0b50*/  SHFL.BFLY PT, R6, R7, 0x10, 0x1f ;  /* 0x0e001f0007067f89 */ /* 0x000ee200000e0000 */
[----:B--2---:R-:W-:Y:S01]  /*0b60*/  FADD R29, R27, R28 ;  /* 0x0000001c1b1d7221 */ /* 0x004fe20000000000 */
[----:B-1----:R-:W-:Y:S01]  /*0b70*/  FADD R25, R26, R21 ;  /* 0x000000151a197221 */ /* 0x002fe20000000000 */
[----:B------:R-:W-:-:S03]  /*0b80*/  FFMA R26, R3, -R20, RZ ;  /* 0x80000014031a7223 */ /* 0x000fc600000000ff */
[----:B------:R-:W1:Y:S04]  /*0b90*/  SHFL.BFLY PT, R21, R29, 0x8, 0x1f ;  /* 0x0d001f001d157f89 */ /* 0x000e6800000e0000 */
[----:B------:R-:W2:Y:S01]  /*0ba0*/  SHFL.BFLY PT, R28, R25, 0x1, 0x1f ;  /* 0x0c201f00191c7f89 */ /* 0x000ea200000e0000 */
[----:B---3--:R-:W-:Y:S01]  /*0bb0*/  FADD R8, R7, R6 ;  /* 0x0000000607087221 */ /* 0x008fe20000000000 */
[----:B-1----:R-:W-:Y:S01]  /*0bc0*/  FADD R21, R29, R21 ;  /* 0x000000151d157221 */ /* 0x002fe20000000000 */
[----:B--2---:R-:W-:Y:S01]  /*0bd0*/  FADD R23, R25, R28 ;  /* 0x0000001c19177221 */ /* 0x004fe20000000000 */
[----:B------:R-:W-:Y:S01]  /*0be0*/  FFMA R25, R0, -R9, RZ ;  /* 0x8000000900197223 */ /* 0x000fe200000000ff */
[----:B------:R-:W-:Y:S02]  /*0bf0*/  LOP3.LUT R0, R24, 0x4, RZ, 0xc0, !PT ;  /* 0x0000000418007812 */ /* 0x000fe400078ec0ff */
[----:B------:R-:W1:Y:S01]  /*0c00*/  SHFL.BFLY PT, R10, R21, 0x4, 0x1f ;  /* 0x0c801f00150a7f89 */ /* 0x000e6200000e0000 */
[----:B------:R-:W-:-:S03]  /*0c10*/  FADD R25, R25, R26 ;  /* 0x0000001a19197221 */ /* 0x000fc60000000000 */
[----:B------:R-:W-:Y:S01]  /*0c20*/  @!P1 STS [R0+UR4], R23 ;  /* 0x0000001700009988 */ /* 0x000fe20008000804 */
[----:B------:R-:W-:Y:S01]  /*0c30*/  FADD R25, R2, R25 ;  /* 0x0000001902197221 */ /* 0x000fe20000000000 */
[----:B------:R-:W-:Y:S01]  /*0c40*/  LOP3.LUT R2, R19, 0x1, RZ, 0xc0, !PT ;  /* 0x0000000113027812 */ /* 0x000fe200078ec0ff */
[----:B------:R-:W-:Y:S02]  /*0c50*/  BAR.SYNC.DEFER_BLOCKING 0x0 ;  /* 0x0000000000007b1d */ /* 0x000fe40000010000 */
[----:B------:R-:W-:Y:S01]  /*0c60*/  FADD R4, R4, R25 ;  /* 0x0000001904047221 */ /* 0x000fe20000000000 */
[----:B------:R-:W-:-:S04]  /*0c70*/  ISETP.NE.U32.AND P0, PT, R2, 0x1, PT ;  /* 0x000000010200780c */ /* 0x000fc80003f05070 */
[----:B------:R-:W-:Y:S01]  /*0c80*/  ISETP.LT.AND P0, PT, R19, 0x2, P0 ;  /* 0x000000021300780c */ /* 0x000fe20000701270 */
[----:B------:R-:W2:Y:S04]  /*0c90*/  SHFL.BFLY PT, R25, R4, 0x10, 0x1f ;  /* 0x0e001f0004197f89 */ /* 0x000ea800000e0000 */
[----:B------:R-:W3:Y:S01]  /*0ca0*/  SHFL.BFLY PT, R9, R8, 0x8, 0x1f ;  /* 0x0d001f0008097f89 */ /* 0x000ee200000e0000 */
[----:B-1----:R-:W-:-:S05]  /*0cb0*/  FADD R10, R21, R10 ;  /* 0x0000000a150a7221 */ /* 0x002fca0000000000 */
[----:B------:R-:W1:Y:S04]  /*0cc0*/  SHFL.BFLY PT, R3, R10, 0x2, 0x1f ;  /* 0x0c401f000a037f89 */ /* 0x000e6800000e0000 */
[----:B------:R-:W-:Y:S01]  /*0cd0*/  @!P2 LDS R16, [R15+UR4] ;  /* 0x000000040f10a984 */ /* 0x000fe20008000800 */
[----:B--2---:R-:W-:Y:S01]  /*0ce0*/  FADD R25, R4, R25 ;  /* 0x0000001904197221 */ /* 0x004fe20000000000 */
[----:B---3--:R-:W-:-:S04]  /*0cf0*/  FADD R9, R8, R9 ;  /* 0x0000000908097221 */ /* 0x008fc80000000000 */
[----:B------:R-:W2:Y:S01]  /*0d00*/  SHFL.BFLY PT, R22, R25, 0x8, 0x1f ;  /* 0x0d001f0019167f89 */ /* 0x000ea200000e0000 */
[----:B-1----:R-:W-:-:S03]  /*0d10*/  FADD R18, R10, R3 ;  /* 0x000000030a127221 */ /* 0x002fc60000000000 */
[----:B------:R-:W1:Y:S04]  /*0d20*/  SHFL.BFLY PT, R10, R9, 0x4, 0x1f ;  /* 0x0c801f00090a7f89 */ /* 0x000e6800000e0000 */
[----:B------:R-:W3:Y:S01]  /*0d30*/  SHFL.BFLY PT, R21, R18, 0x1, 0x1f ;  /* 0x0c201f0012157f89 */ /* 0x000ee200000e0000 */
[----:B--2---:R-:W-:-:S03]  /*0d40*/  FADD R22, R25, R22 ;  /* 0x0000001619167221 */ /* 0x004fc60000000000 */
[----:B------:R-:W2:Y:S01]  /*0d50*/  SHFL.BFLY PT, R3, R16, 0x1, 0x1f ;  /* 0x0c201f0010037f89 */ /* 0x000ea200000e0000 */
[----:B-1----:R-:W-:Y:S01]  /*0d60*/  FADD R10, R9, R10 ;  /* 0x0000000a090a7221 */ /* 0x002fe20000000000 */
[----:B---3--:R-:W-:Y:S01]  /*0d70*/  FADD R21, R18, R21 ;  /* 0x0000001512157221 */ /* 0x008fe20000000000 */
[----:B--2---:R-:W-:Y:S01]  /*0d80*/  FADD R4, R16, R3 ;  /* 0x0000000310047221 */ /* 0x004fe20000000000 */
[----:B------:R-:W-:Y:S01]  /*0d90*/  SHF.L.U32 R16, R19, 0x2, RZ ;  /* 0x0000000213107819 */ /* 0x000fe200000006ff */
[----:B------:R-:W1:Y:S04]  /*0da0*/  SHFL.BFLY PT, R3, R22, 0x4, 0x1f ;  /* 0x0c801f0016037f89 */ /* 0x000e6800000e0000 */
[----:B------:R-:W-:Y:S01]  /*0db0*/  @P0 STS [R15+UR4], R4 ;  /* 0x000000040f000988 */ /* 0x000fe20008000804 */
[----:B------:R-:W-:Y:S01]  /*0dc0*/  BAR.SYNC.DEFER_BLOCKING 0x0 ;  /* 0x0000000000007b1d */ /* 0x000fe20000010000 */
[----:B-1----:R-:W-:-:S05]  /*0dd0*/  FADD R22, R22, R3 ;  /* 0x0000000316167221 */ /* 0x002fca0000000000 */
[----:B------:R-:W1:Y:S04]  /*0de0*/  SHFL.BFLY PT, R5, R22, 0x2, 0x1f ;  /* 0x0c401f0016057f89 */ /* 0x000e6800000e0000 */
[----:B------:R-:W-:Y:S01]  /*0df0*/  LDS R2, [UR4] ;  /* 0x00000004ff027984 */ /* 0x000fe20008000800 */
[----:B------:R-:W-:Y:S01]  /*0e00*/  BAR.SYNC.DEFER_BLOCKING 0x0 ;  /* 0x0000000000007b1d */ /* 0x000fe20000010000 */
[----:B-1----:R-:W-:-:S05]  /*0e10*/  FADD R5, R22, R5 ;  /* 0x0000000516057221 */ /* 0x002fca0000000000 */
[----:B------:R-:W1:Y:S04]  /*0e20*/  SHFL.BFLY PT, R6, R5, 0x1, 0x1f ;  /* 0x0c201f0005067f89 */ /* 0x000e6800000e0000 */
[----:B------:R-:W-:Y:S01]  /*0e30*/  @!P1 STS [R0+UR4], R21 ;  /* 0x0000001500009988 */ /* 0x000fe20008000804 */
[----:B------:R-:W-:Y:S01]  /*0e40*/  BAR.SYNC.DEFER_BLOCKING 0x0 ;  /* 0x0000000000007b1d */ /* 0x000fe20000010000 */
[----:B-1----:R-:W-:-:S05]  /*0e50*/  FADD R11, R5, R6 ;  /* 0x00000006050b7221 */ /* 0x002fca0000000000 */
[----:B------:R-:W1:Y:S04]  /*0e60*/  SHFL.BFLY PT, R5, R10, 0x2, 0x1f ;  /* 0x0c401f000a057f89 */ /* 0x000e6800000e0000 */
[----:B------:R-:W2:Y:S01]  /*0e70*/  @!P2 LDS R12, [R15+UR4] ;  /* 0x000000040f0ca984 */ /* 0x000ea20008000800 */
[----:B-1----:R-:W-:-:S05]  /*0e80*/  FADD R6, R10, R5 ;  /* 0x000000050a067221 */ /* 0x002fca0000000000 */
[----:B------:R-:W1:Y:S04]  /*0e90*/  SHFL.BFLY PT, R7, R6, 0x1, 0x1f ;  /* 0x0c201f0006077f89 */ /* 0x000e6800000e0000 */
[----:B--2---:R-:W2:Y:S01]  /*0ea0*/  SHFL.BFLY PT, R3, R12, 0x1, 0x1f ;  /* 0x0c201f000c037f89 */ /* 0x004ea200000e0000 */
[----:B-1----:R-:W-:Y:S01]  /*0eb0*/  FADD R9, R6, R7 ;  /* 0x0000000706097221 */ /* 0x002fe20000000000 */
[----:B------:R-:W-:Y:S01]  /*0ec0*/  FADD R7, RZ, R2 ;  /* 0x00000002ff077221 */ /* 0x000fe20000000000 */
[----:B--2---:R-:W-:-:S05]  /*0ed0*/  FADD R4, R12, R3 ;  /* 0x000000030c047221 */ /* 0x004fca0000000000 */
[----:B------:R-:W-:Y:S01]  /*0ee0*/  @P0 STS [R15+UR4], R4 ;  /* 0x000000040f000988 */ /* 0x000fe20008000804 */
[----:B------:R-:W-:Y:S06]  /*0ef0*/  BAR.SYNC.DEFER_BLOCKING 0x0 ;  /* 0x0000000000007b1d */ /* 0x000fec0000010000 */
[----:B------:R-:W1:Y:S02]  /*0f00*/  LDS R3, [UR4] ;  /* 0x00000004ff037984 */ /* 0x000e640008000800 */
[----:B------:R-:W-:Y:S06]  /*0f10*/  BAR.SYNC.DEFER_BLOCKING 0x0 ;  /* 0x0000000000007b1d */ /* 0x000fec0000010000 */
[----:B------:R-:W-:Y:S02]  /*0f20*/  @!P1 STS [R0+UR4], R11 ;  /* 0x0000000b00009988 */ /* 0x000fe40008000804 */
[----:B------:R-:W-:Y:S01]  /*0f30*/  BAR.SYNC.DEFER_BLOCKING 0x0 ;  /* 0x0000000000007b1d */ /* 0x000fe20000010000 */
[----:B-1----:R-:W-:-:S04]  /*0f40*/  FADD R6, RZ, R3 ;  /* 0x00000003ff067221 */ /* 0x002fc80000000000 */
[----:B------:R-:W-:Y:S01]  /*0f50*/  FADD R2, R6, R7 ;  /* 0x0000000706027221 */ /* 0x000fe20000000000 */
[----:B------:R-:W1:Y:S04]  /*0f60*/  @!P2 LDS R14, [R16+UR4] ;  /* 0x00000004100ea984 */ /* 0x000e680008000800 */
[----:B-1----:R-:W1:Y:S02]  /*0f70*/  SHFL.BFLY PT, R5, R14, 0x1, 0x1f ;  /* 0x0c201f000e057f89 */ /* 0x002e6400000e0000 */
[----:B-1----:R-:W-:-:S05]  /*0f80*/  FADD R5, R14, R5 ;  /* 0x000000050e057221 */ /* 0x002fca0000000000 */
[----:B------:R-:W-:Y:S01]  /*0f90*/  @P0 STS [R16+UR4], R5 ;  /* 0x0000000510000988 */ /* 0x000fe20008000804 */
[----:B------:R-:W-:Y:S06]  /*0fa0*/  BAR.SYNC.DEFER_BLOCKING 0x0 ;  /* 0x0000000000007b1d */ /* 0x000fec0000010000 */
[----:B------:R-:W-:Y:S02]  /*0fb0*/  LDS R4, [UR4] ;  /* 0x00000004ff047984 */ /* 0x000fe40008000800 */
[----:B------:R-:W-:Y:S06]  /*0fc0*/  BAR.SYNC.DEFER_BLOCKING 0x0 ;  /* 0x0000000000007b1d */ /* 0x000fec0000010000 */
[----:B------:R-:W-:Y:S02]  /*0fd0*/  @!P1 STS [R0+UR4], R9 ;  /* 0x0000000900009988 */ /* 0x000fe40008000804 */
[----:B------:R-:W-:Y:S01]  /*0fe0*/  BAR.SYNC.DEFER_BLOCKING 0x0 ;  /* 0x0000000000007b1d */ /* 0x000fe20000010000 */
[----:B------:R-:W-:-:S13]  /*0ff0*/  FSETP.GT.AND P1, PT, |R2|, 8.50705917302346158658e+37, PT ;  /* 0x7e8000000200780b */ /* 0x000fda0003f24200 */
[----:B------:R-:W-:Y:S01]  /*1000*/  @P1 FMUL R6, R6, 0.25 ;  /* 0x3e80000006061820 */ /* 0x000fe20000400000 */
[----:B------:R-:W1:Y:S01]  /*1010*/  @!P2 LDS R13, [R16+UR4] ;  /* 0x00000004100da984 */ /* 0x000e620008000800 */
[----:B------:R-:W-:-:S03]  /*1020*/  LOP3.LUT P2, RZ, R19, 0x3f, RZ, 0xc0, !PT ;  /* 0x0000003f13ff7812 */ /* 0x000fc6000784c0ff */
[----:B-1----:R-:W1:Y:S02]  /*1030*/  SHFL.BFLY PT, R8, R13, 0x1, 0x1f ;  /* 0x0c201f000d087f89 */ /* 0x002e6400000e0000 */
[----:B-1----:R-:W-:-:S05]  /*1040*/  FADD R8, R13, R8 ;  /* 0x000000080d087221 */ /* 0x002fca0000000000 */
[----:B------:R1:W-:Y:S01]  /*1050*/  @P0 STS [R16+UR4], R8 ;  /* 0x0000000810000988 */ /* 0x0003e20008000804 */
[----:B------:R-:W-:Y:S01]  /*1060*/  BAR.SYNC.DEFER_BLOCKING 0x0 ;  /* 0x0000000000007b1d */ /* 0x000fe20000010000 */
[C---:B------:R-:W-:Y:S01]  /*1070*/  FSETP.GEU.AND P0, PT, |R2|.reuse, 1.175494350822287508e-38, PT ;  /* 0x008000000200780b */ /* 0x040fe20003f0e200 */
[----:B------:R-:W-:-:S12]  /*1080*/  @P1 FMUL R2, R2, 0.25 ;  /* 0x3e80000002021820 */ /* 0x000fd80000400000 */
[----:B------:R-:W-:-:S04]  /*1090*/  @!P0 FMUL R2, R2, 16777216 ;  /* 0x4b80000002028820 */ /* 0x000fc80000400000 */
[----:B------:R1:W1:Y:S01]  /*10a0*/  MUFU.RCP R5, R2 ;  /* 0x0000000200057308 */ /* 0x0002620000001000 */
[----:B------:R-:W3:Y:S01]  /*10b0*/  LDS R0, [UR4] ;  /* 0x00000004ff007984 */ /* 0x000ee20008000800 */
[----:B------:R-:W-:Y:S06]  /*10c0*/  BAR.SYNC.DEFER_BLOCKING 0x0 ;  /* 0x0000000000007b1d */ /* 0x000fec0000010000 */
[----:B-1----:R-:W-:Y:S05]  /*10d0*/  @P2 EXIT ;  /* 0x000000000000294d */ /* 0x002fea0003800000 */
[----:B------:R-:W0:Y:S01]  /*10e0*/  LDC.64 R2, c[0x0][0x210] ;  /* 0x00008400ff027b82 */ /* 0x000e220000000a00 */
[----:B------:R-:W-:Y:S01]  /*10f0*/  @!P0 FMUL R6, R6, 16777216 ;  /* 0x4b80000006068820 */ /* 0x000fe20000400000 */
[----:B---3--:R-:W-:Y:S01]  /*1100*/  FADD R0, RZ, R0 ;  /* 0x00000000ff007221 */ /* 0x008fe20000000000 */
[----:B------:R-:W-:Y:S02]  /*1110*/  FADD R4, RZ, R4 ;  /* 0x00000004ff047221 */ /* 0x000fe40000000000 */
[----:B------:R-:W-:-:S04]  /*1120*/  FMUL R5, R5, R6 ;  /* 0x0000000605057220 */ /* 0x000fc80000400000 */
[----:B------:R-:W-:-:S04]  /*1130*/  FADD R7, -R5, 1 ;  /* 0x3f80000005077421 */ /* 0x000fc80000000100 */
[----:B------:R-:W-:-:S04]  /*1140*/  FMUL R7, R0, R7 ;  /* 0x0000000700077220 */ /* 0x000fc80000400000 */
[----:B------:R-:W-:-:S05]  /*1150*/  FFMA R7, R4, R5, R7 ;  /* 0x0000000504077223 */ /* 0x000fca0000000007 */
[----:B0-----:R-:W-:Y:S01]  /*1160*/  STG.E desc[UR6][R2.64], R7 ;  /* 0x0000000702007986 */ /* 0x001fe2000c101906 */
[----:B------:R-:W-:Y:S05]  /*1170*/  EXIT ;  /* 0x000000000000794d */ /* 0x000fea0003800000 */
.L_x_0:
[----:B------:R-:W-:-:S00]  /*1180*/  BRA `(.L_x_0) ;  /* 0xfffffffc00fc7947 */ /* 0x000fc0000383ffff */
[----:B------:R-:W-:-:S00]  /*1190*/  NOP ;  /* 0x0000000000007918 */ /* 0x000fc00000000000 */
        /* <DEDUP_REMOVED lines=14> */
.L_x_1:


//--------------------- .nv.global.init           --------------------------
	.section	.nv.global.init,"aw",@progbits
.nv.global.init:
	.type		_$_str,@object
	.size		_$_str,(.L_0 - _$_str)
_$_str:
        /*0000*/ 	.byte	0x5f, 0x5f, 0x43, 0x55, 0x44, 0x41, 0x5f, 0x46, 0x54, 0x5a, 0x00
.L_0:


//--------------------- .nv.shared.triton_per_fused__to_copy_add_div_exp_ge_log_mul_neg_rsub_sub_sum_0 --------------------------
	.section	.nv.shared.triton_per_fused__to_copy_add_div_exp_ge_log_mul_neg_rsub_sub_sum_0,"aw",@nobits
	.sectionflags	@""
	.align	16
	.zero		1024


//--------------------- .nv.constant0.triton_per_fused__to_copy_add_div_exp_ge_log_mul_neg_rsub_sub_sum_0 --------------------------
	.section	.nv.constant0.triton_per_fused__to_copy_add_div_exp_ge_log_mul_neg_rsub_sub_sum_0,"a",@progbits
	.sectionflags	@""
	.align	4
.nv.constant0.triton_per_fused__to_copy_add_div_exp_ge_log_mul_neg_rsub_sub_sum_0:
	.zero		556
